//
// Generated by NVIDIA NVVM Compiler
//
// Compiler Build ID: CL-36424714
// Cuda compilation tools, release 13.0, V13.0.88
// Based on NVVM 20.0.0
//

.version 9.0
.target sm_100
.address_size 64

	// .globl	_Z14scaling_kernelP6float2if

.visible .entry _Z14scaling_kernelP6float2if(
	.param .u64 .ptr .align 1 _Z14scaling_kernelP6float2if_param_0,
	.param .u32 _Z14scaling_kernelP6float2if_param_1,
	.param .f32 _Z14scaling_kernelP6float2if_param_2
)
{
	.reg .pred 	%p<7>;
	.reg .b32 	%r<31>;
	.reg .b32 	%f<35>;
	.reg .b64 	%rd<5>;

	ld.param.u64 	%rd2, [_Z14scaling_kernelP6float2if_param_0];
	ld.param.u32 	%r13, [_Z14scaling_kernelP6float2if_param_1];
	ld.param.f32 	%f17, [_Z14scaling_kernelP6float2if_param_2];
	mov.u32 	%r14, %tid.x;
	mov.u32 	%r15, %ctaid.x;
	mov.u32 	%r16, %ntid.x;
	mad.lo.s32 	%r29, %r15, %r16, %r14;
	mov.u32 	%r17, %nctaid.x;
	mul.lo.s32 	%r2, %r16, %r17;
	setp.ge.s32 	%p1, %r29, %r13;
	@%p1 bra 	$L__BB0_8;
	cvta.to.global.u64 	%rd3, %rd2;
	mul.wide.s32 	%rd4, %r29, 8;
	add.s64 	%rd1, %rd3, %rd4;
	ld.global.v2.f32 	{%f33, %f34}, [%rd1];
	add.s32 	%r18, %r29, %r2;
	max.s32 	%r19, %r13, %r18;
	setp.lt.s32 	%p2, %r18, %r13;
	selp.u32 	%r20, 1, 0, %p2;
	add.s32 	%r21, %r18, %r20;
	sub.s32 	%r22, %r19, %r21;
	div.u32 	%r23, %r22, %r2;
	add.s32 	%r3, %r23, %r20;
	and.b32  	%r24, %r3, 3;
	setp.eq.s32 	%p3, %r24, 3;
	@%p3 bra 	$L__BB0_4;
	add.s32 	%r25, %r3, 1;
	and.b32  	%r26, %r25, 3;
	neg.s32 	%r27, %r26;
$L__BB0_3:
	.pragma "nounroll";
	mul.f32 	%f33, %f17, %f33;
	mul.f32 	%f34, %f17, %f34;
	add.s32 	%r29, %r29, %r2;
	add.s32 	%r27, %r27, 1;
	setp.ne.s32 	%p4, %r27, 0;
	@%p4 bra 	$L__BB0_3;
$L__BB0_4:
	setp.lt.u32 	%p5, %r3, 3;
	@%p5 bra 	$L__BB0_7;
	shl.b32 	%r10, %r2, 2;
$L__BB0_6:
	mul.f32 	%f19, %f17, %f33;
	mul.f32 	%f20, %f17, %f34;
	mul.f32 	%f21, %f17, %f19;
	mul.f32 	%f22, %f17, %f20;
	mul.f32 	%f23, %f17, %f21;
	mul.f32 	%f24, %f17, %f22;
	mul.f32 	%f33, %f17, %f23;
	mul.f32 	%f34, %f17, %f24;
	add.s32 	%r29, %r10, %r29;
	setp.lt.s32 	%p6, %r29, %r13;
	@%p6 bra 	$L__BB0_6;
$L__BB0_7:
	st.global.v2.f32 	[%rd1], {%f33, %f34};
$L__BB0_8:
	ret;

}


// ===== COMPILED SASS (sm_100) =====

	.target	sm_100

	.elftype	@"ET_EXEC"


//--------------------- .note.nv.tkinfo           --------------------------
	.section	.note.nv.tkinfo,"",@"SHT_NOTE"
	.sectionflags	@"SHF_NOTE_NV_TKINFO"
	.tkinfo
        /*0018*/ 	.word	0x00000002
        /*0030*/ 	.string	""
        /*0030*/ 	.string	"ptxas"
        /*0030*/ 	.string	"Cuda compilation tools, release 13.0, V13.0.88"
        /*0030*/ 	.string	"Build cuda_13.0.r13.0/compiler.36424714_0"
        /*0030*/ 	.string	"-arch sm_100 -m 64 "



//--------------------- .note.nv.cuinfo           --------------------------
	.section	.note.nv.cuinfo,"",@"SHT_NOTE"
	.sectionflags	@"SHF_NOTE_NV_CUINFO"
        /*0018*/ 	.short	0x0002
        /*001a*/ 	.short	0x0064
        /*001c*/ 	.short	0x0082
	.zero		2


//--------------------- .nv.info                  --------------------------
	.section	.nv.info,"",@"SHT_CUDA_INFO"
	.align	4


	//----- nvinfo : EIATTR_REGCOUNT
	.align		4
        /*0000*/ 	.byte	0x04, 0x2f
        /*0002*/ 	.short	(.L_1 - .L_0)
	.align		4
.L_0:
        /*0004*/ 	.word	index@(_Z14scaling_kernelP6float2if)
        /*0008*/ 	.word	0x00000010


	//----- nvinfo : EIATTR_FRAME_SIZE
	.align		4
.L_1:
        /*000c*/ 	.byte	0x04, 0x11
        /*000e*/ 	.short	(.L_3 - .L_2)
	.align		4
.L_2:
        /*0010*/ 	.word	index@(_Z14scaling_kernelP6float2if)
        /*0014*/ 	.word	0x00000000


	//----- nvinfo : EIATTR_MIN_STACK_SIZE
	.align		4
.L_3:
        /*0018*/ 	.byte	0x04, 0x12
        /*001a*/ 	.short	(.L_5 - .L_4)
	.align		4
.L_4:
        /*001c*/ 	.word	index@(_Z14scaling_kernelP6float2if)
        /*0020*/ 	.word	0x00000000
.L_5:


//--------------------- .nv.compat                --------------------------
	.section	.nv.compat,"",@"SHT_CUDA_COMPAT_INFO"
	.align	4
        /*0000*/ 	.byte	0x02, 0x09, 0x00, 0x00, 0x02, 0x02, 0x01, 0x00, 0x02, 0x05, 0x05, 0x00, 0x03, 0x07, 0x01, 0x01
        /*0010*/ 	.byte	0x02, 0x03, 0x00, 0x00, 0x02, 0x06, 0x01, 0x00, 0x04, 0x0b, 0x08, 0x00, 0x09, 0x00, 0x00, 0x00
        /*0020*/ 	.byte	0x00, 0x00, 0x00, 0x00


//--------------------- .nv.info._Z14scaling_kernelP6float2if --------------------------
	.section	.nv.info._Z14scaling_kernelP6float2if,"",@"SHT_CUDA_INFO"
	.sectionflags	@""
	.align	4


	//----- nvinfo : EIATTR_CUDA_API_VERSION
	.align		4
        /*0000*/ 	.byte	0x04, 0x37
        /*0002*/ 	.short	(.L_7 - .L_6)
.L_6:
        /*0004*/ 	.word	0x00000082


	//----- nvinfo : EIATTR_KPARAM_INFO
	.align		4
.L_7:
        /*0008*/ 	.byte	0x04, 0x17
        /*000a*/ 	.short	(.L_9 - .L_8)
.L_8:
        /*000c*/ 	.word	0x00000000
        /*0010*/ 	.short	0x0002
        /*0012*/ 	.short	0x000c
        /*0014*/ 	.byte	0x00, 0xf0, 0x11, 0x00


	//----- nvinfo : EIATTR_KPARAM_INFO
	.align		4
.L_9:
        /*0018*/ 	.byte	0x04, 0x17
        /*001a*/ 	.short	(.L_11 - .L_10)
.L_10:
        /*001c*/ 	.word	0x00000000
        /*0020*/ 	.short	0x0001
        /*0022*/ 	.short	0x0008
        /*0024*/ 	.byte	0x00, 0xf0, 0x11, 0x00


	//----- nvinfo : EIATTR_KPARAM_INFO
	.align		4
.L_11:
        /*0028*/ 	.byte	0x04, 0x17
        /*002a*/ 	.short	(.L_13 - .L_12)
.L_12:
        /*002c*/ 	.word	0x00000000
        /*0030*/ 	.short	0x0000
        /*0032*/ 	.short	0x0000
        /*0034*/ 	.byte	0x00, 0xf5, 0x21, 0x00


	//----- nvinfo : EIATTR_SPARSE_MMA_MASK
	.align		4
.L_13:
        /*0038*/ 	.byte	0x03, 0x50
        /*003a*/ 	.short	0x0000


	//----- nvinfo : EIATTR_MAXREG_COUNT
	.align		4
        /*003c*/ 	.byte	0x03, 0x1b
        /*003e*/ 	.short	0x00ff


	//----- nvinfo : EIATTR_MERCURY_ISA_VERSION
	.align		4
        /*0040*/ 	.byte	0x03, 0x5f
        /*0042*/ 	.short	0x0101


	//----- nvinfo : EIATTR_VRC_CTA_INIT_COUNT
	.align		4
        /*0044*/ 	.byte	0x02, 0x4a
	.zero		1
	.zero		1


	//----- nvinfo : EIATTR_EXIT_INSTR_OFFSETS
	.align		4
        /*0048*/ 	.byte	0x04, 0x1c
        /*004a*/ 	.short	(.L_15 - .L_14)


	//   ....[0]....
.L_14:
        /*004c*/ 	.word	0x00000090


	//   ....[1]....
        /*0050*/ 	.word	0x00000460


	//----- nvinfo : EIATTR_CRS_STACK_SIZE
	.align		4
.L_15:
        /*0054*/ 	.byte	0x04, 0x1e
        /*0056*/ 	.short	(.L_17 - .L_16)
.L_16:
        /*0058*/ 	.word	0x00000000


	//----- nvinfo : EIATTR_CBANK_PARAM_SIZE
	.align		4
.L_17:
        /*005c*/ 	.byte	0x03, 0x19
        /*005e*/ 	.short	0x0010


	//----- nvinfo : EIATTR_PARAM_CBANK
	.align		4
        /*0060*/ 	.byte	0x04, 0x0a
        /*0062*/ 	.short	(.L_19 - .L_18)
	.align		4
.L_18:
        /*0064*/ 	.word	index@(.nv.constant0._Z14scaling_kernelP6float2if)
        /*0068*/ 	.short	0x0380
        /*006a*/ 	.short	0x0010


	//----- nvinfo : EIATTR_SW_WAR
	.align		4
.L_19:
        /*006c*/ 	.byte	0x04, 0x36
        /*006e*/ 	.short	(.L_21 - .L_20)
.L_20:
        /*0070*/ 	.word	0x00000008
.L_21:


//--------------------- .nv.callgraph             --------------------------
	.section	.nv.callgraph,"",@"SHT_CUDA_CALLGRAPH"
	.align	4
	.sectionentsize	8
	.align		4
        /*0000*/ 	.word	0x00000000
	.align		4
        /*0004*/ 	.word	0xffffffff
	.align		4
        /*0008*/ 	.word	0x00000000
	.align		4
        /*000c*/ 	.word	0xfffffffe
	.align		4
        /*0010*/ 	.word	0x00000000
	.align		4
        /*0014*/ 	.word	0xfffffffd
	.align		4
        /*0018*/ 	.word	0x00000000
	.align		4
        /*001c*/ 	.word	0xfffffffc


//--------------------- .text._Z14scaling_kernelP6float2if --------------------------
	.section	.text._Z14scaling_kernelP6float2if,"ax",@progbits
	.align	128
        .global         _Z14scaling_kernelP6float2if
        .type           _Z14scaling_kernelP6float2if,@function
        .size           _Z14scaling_kernelP6float2if,(.L_x_7 - _Z14scaling_kernelP6float2if)
        .other          _Z14scaling_kernelP6float2if,@"STO_CUDA_ENTRY STV_DEFAULT"
_Z14scaling_kernelP6float2if:
.text._Z14scaling_kernelP6float2if:
[----:B------:R-:W-:Y:S01]  /*0000*/  LDC R1, c[0x0][0x37c] ;  /* 0x0000df00ff017b82 */ /* 0x000fe20000000800 */
[----:B------:R-:W0:Y:S07]  /*0010*/  S2R R7, SR_TID.X ;  /* 0x0000000000077919 */ /* 0x000e2e0000002100 */
[----:B------:R-:W0:Y:S01]  /*0020*/  S2UR UR4, SR_CTAID.X ;  /* 0x00000000000479c3 */ /* 0x000e220000002500 */
[----:B------:R-:W1:Y:S07]  /*0030*/  LDCU UR6, c[0x0][0x388] ;  /* 0x00007100ff0677ac */ /* 0x000e6e0008000800 */
[----:B------:R-:W0:Y:S01]  /*0040*/  LDC R0, c[0x0][0x360] ;  /* 0x0000d800ff007b82 */ /* 0x000e220000000800 */
[----:B------:R-:W2:Y:S01]  /*0050*/  LDCU UR5, c[0x0][0x370] ;  /* 0x00006e00ff0577ac */ /* 0x000ea20008000800 */
[----:B0-----:R-:W-:-:S02]  /*0060*/  IMAD R7, R0, UR4, R7 ;  /* 0x0000000400077c24 */ /* 0x001fc4000f8e0207 */
[----:B--2---:R-:W-:-:S03]  /*0070*/  IMAD R0, R0, UR5, RZ ;  /* 0x0000000500007c24 */ /* 0x004fc6000f8e02ff */
[----:B-1----:R-:W-:-:S13]  /*0080*/  ISETP.GE.AND P0, PT, R7, UR6, PT ;  /* 0x0000000607007c0c */ /* 0x002fda000bf06270 */
[----:B------:R-:W-:Y:S05]  /*0090*/  @P0 EXIT ;  /* 0x000000000000094d */ /* 0x000fea0003800000 */
[----:B------:R-:W0:Y:S01]  /*00a0*/  LDC.64 R2, c[0x0][0x380] ;  /* 0x0000e000ff027b82 */ /* 0x000e220000000a00 */
[----:B------:R-:W1:Y:S01]  /*00b0*/  LDCU.64 UR4, c[0x0][0x358] ;  /* 0x00006b00ff0477ac */ /* 0x000e620008000a00 */
[----:B0-----:R-:W-:-:S05]  /*00c0*/  IMAD.WIDE R2, R7, 0x8, R2 ;  /* 0x0000000807027825 */ /* 0x001fca00078e0202 */
[----:B-1----:R0:W5:Y:S01]  /*00d0*/  LDG.E.64 R4, desc[UR4][R2.64] ;  /* 0x0000000402047981 */ /* 0x002162000c1e1b00 */
[----:B------:R-:W1:Y:S01]  /*00e0*/  I2F.U32.RP R12, R0 ;  /* 0x00000000000c7306 */ /* 0x000e620000209000 */
[C---:B------:R-:W-:Y:S01]  /*00f0*/  IADD3 R6, PT, PT, R0.reuse, R7, RZ ;  /* 0x0000000700067210 */ /* 0x040fe20007ffe0ff */
[----:B------:R-:W-:Y:S01]  /*0100*/  IMAD.MOV R13, RZ, RZ, -R0 ;  /* 0x000000ffff0d7224 */ /* 0x000fe200078e0a00 */
[----:B------:R-:W-:Y:S01]  /*0110*/  ISETP.NE.U32.AND P2, PT, R0, RZ, PT ;  /* 0x000000ff0000720c */ /* 0x000fe20003f45070 */
[----:B------:R-:W-:Y:S01]  /*0120*/  BSSY.RECONVERGENT B0, `(.L_x_0) ;  /* 0x0000023000007945 */ /* 0x000fe20003800200 */
[C---:B------:R-:W-:Y:S02]  /*0130*/  ISETP.GE.AND P0, PT, R6.reuse, UR6, PT ;  /* 0x0000000606007c0c */ /* 0x040fe4000bf06270 */
[----:B------:R-:W-:Y:S02]  /*0140*/  VIMNMX R11, PT, PT, R6, UR6, !PT ;  /* 0x00000006060b7c48 */ /* 0x000fe4000ffe0100 */
[----:B------:R-:W-:-:S04]  /*0150*/  SEL R10, RZ, 0x1, P0 ;  /* 0x00000001ff0a7807 */ /* 0x000fc80000000000 */
[----:B------:R-:W-:Y:S01]  /*0160*/  IADD3 R11, PT, PT, R11, -R6, -R10 ;  /* 0x800000060b0b7210 */ /* 0x000fe20007ffe80a */
[----:B-1----:R-:W1:Y:S02]  /*0170*/  MUFU.RCP R12, R12 ;  /* 0x0000000c000c7308 */ /* 0x002e640000001000 */
[----:B-1----:R-:W-:-:S06]  /*0180*/  IADD3 R8, PT, PT, R12, 0xffffffe, RZ ;  /* 0x0ffffffe0c087810 */ /* 0x002fcc0007ffe0ff */
[----:B------:R1:W2:Y:S02]  /*0190*/  F2I.FTZ.U32.TRUNC.NTZ R9, R8 ;  /* 0x0000000800097305 */ /* 0x0002a4000021f000 */
[----:B-1----:R-:W-:Y:S02]  /*01a0*/  IMAD.MOV.U32 R8, RZ, RZ, RZ ;  /* 0x000000ffff087224 */ /* 0x002fe400078e00ff */
[----:B--2---:R-:W-:-:S04]  /*01b0*/  IMAD R13, R13, R9, RZ ;  /* 0x000000090d0d7224 */ /* 0x004fc800078e02ff */
[----:B------:R-:W-:-:S06]  /*01c0*/  IMAD.HI.U32 R12, R9, R13, R8 ;  /* 0x0000000d090c7227 */ /* 0x000fcc00078e0008 */
[----:B------:R-:W-:-:S05]  /*01d0*/  IMAD.HI.U32 R9, R12, R11, RZ ;  /* 0x0000000b0c097227 */ /* 0x000fca00078e00ff */
[----:B------:R-:W-:-:S05]  /*01e0*/  IADD3 R6, PT, PT, -R9, RZ, RZ ;  /* 0x000000ff09067210 */ /* 0x000fca0007ffe1ff */
[----:B------:R-:W-:-:S05]  /*01f0*/  IMAD R11, R0, R6, R11 ;  /* 0x00000006000b7224 */ /* 0x000fca00078e020b */
[----:B------:R-:W-:-:S13]  /*0200*/  ISETP.GE.U32.AND P0, PT, R11, R0, PT ;  /* 0x000000000b00720c */ /* 0x000fda0003f06070 */
[----:B------:R-:W-:Y:S01]  /*0210*/  @P0 IMAD.IADD R11, R11, 0x1, -R0 ;  /* 0x000000010b0b0824 */ /* 0x000fe200078e0a00 */
[----:B------:R-:W-:-:S04]  /*0220*/  @P0 IADD3 R9, PT, PT, R9, 0x1, RZ ;  /* 0x0000000109090810 */ /* 0x000fc80007ffe0ff */
[----:B------:R-:W-:-:S13]  /*0230*/  ISETP.GE.U32.AND P1, PT, R11, R0, PT ;  /* 0x000000000b00720c */ /* 0x000fda0003f26070 */
[----:B------:R-:W-:Y:S01]  /*0240*/  @P1 VIADD R9, R9, 0x1 ;  /* 0x0000000109091836 */ /* 0x000fe20000000000 */
[----:B------:R-:W-:-:S04]  /*0250*/  @!P2 LOP3.LUT R9, RZ, R0, RZ, 0x33, !PT ;  /* 0x00000000ff09a212 */ /* 0x000fc800078e33ff */
[----:B------:R-:W-:-:S04]  /*0260*/  IADD3 R6, PT, PT, R10, R9, RZ ;  /* 0x000000090a067210 */ /* 0x000fc80007ffe0ff */
[C---:B------:R-:W-:Y:S02]  /*0270*/  LOP3.LUT R8, R6.reuse, 0x3, RZ, 0xc0, !PT ;  /* 0x0000000306087812 */ /* 0x040fe400078ec0ff */
[----:B------:R-:W-:Y:S02]  /*0280*/  ISETP.GE.U32.AND P1, PT, R6, 0x3, PT ;  /* 0x000000030600780c */ /* 0x000fe40003f26070 */
[----:B------:R-:W-:-:S13]  /*0290*/  ISETP.NE.AND P0, PT, R8, 0x3, PT ;  /* 0x000000030800780c */ /* 0x000fda0003f05270 */
[----:B0-----:R-:W-:Y:S05]  /*02a0*/  @!P0 BRA `(.L_x_1) ;  /* 0x0000000000288947 */ /* 0x001fea0003800000 */
[----:B------:R-:W0:Y:S01]  /*02b0*/  LDC R8, c[0x0][0x38c] ;  /* 0x0000e300ff087b82 */ /* 0x000e220000000800 */
[----:B------:R-:W-:-:S05]  /*02c0*/  VIADD R6, R6, 0x1 ;  /* 0x0000000106067836 */ /* 0x000fca0000000000 */
[----:B------:R-:W-:-:S04]  /*02d0*/  LOP3.LUT R6, R6, 0x3, RZ, 0xc0, !PT ;  /* 0x0000000306067812 */ /* 0x000fc800078ec0ff */
[----:B------:R-:W-:-:S07]  /*02e0*/  IADD3 R6, PT, PT, -R6, RZ, RZ ;  /* 0x000000ff06067210 */ /* 0x000fce0007ffe1ff */
.L_x_2:
[----:B------:R-:W-:Y:S01]  /*02f0*/  VIADD R6, R6, 0x1 ;  /* 0x0000000106067836 */ /* 0x000fe20000000000 */
[----:B------:R-:W-:Y:S01]  /*0300*/  IADD3 R7, PT, PT, R0, R7, RZ ;  /* 0x0000000700077210 */ /* 0x000fe20007ffe0ff */
[-C--:B0----5:R-:W-:Y:S01]  /*0310*/  FMUL R4, R4, R8.reuse ;  /* 0x0000000804047220 */ /* 0x0a1fe20000400000 */
[----:B------:R-:W-:Y:S02]  /*0320*/  FMUL R5, R5, R8 ;  /* 0x0000000805057220 */ /* 0x000fe40000400000 */
[----:B------:R-:W-:-:S13]  /*0330*/  ISETP.NE.AND P0, PT, R6, RZ, PT ;  /* 0x000000ff0600720c */ /* 0x000fda0003f05270 */
[----:B------:R-:W-:Y:S05]  /*0340*/  @P0 BRA `(.L_x_2) ;  /* 0xfffffffc00e80947 */ /* 0x000fea000383ffff */
.L_x_1:
[----:B------:R-:W-:Y:S05]  /*0350*/  BSYNC.RECONVERGENT B0 ;  /* 0x0000000000007941 */ /* 0x000fea0003800200 */
.L_x_0:
[----:B------:R-:W-:Y:S04]  /*0360*/  BSSY.RECONVERGENT B0, `(.L_x_3) ;  /* 0x000000e000007945 */ /* 0x000fe80003800200 */
[----:B------:R-:W-:Y:S05]  /*0370*/  @!P1 BRA `(.L_x_4) ;  /* 0x0000000000309947 */ /* 0x000fea0003800000 */
[----:B------:R-:W0:Y:S02]  /*0380*/  LDCU UR7, c[0x0][0x38c] ;  /* 0x00007180ff0777ac */ /* 0x000e240008000800 */
.L_x_5:
[----:B------:R-:W-:Y:S01]  /*0390*/  LEA R7, R0, R7, 0x2 ;  /* 0x0000000700077211 */ /* 0x000fe200078e10ff */
[----:B0----5:R-:W-:Y:S01]  /*03a0*/  FMUL R4, R4, UR7 ;  /* 0x0000000704047c20 */ /* 0x021fe20008400000 */
[----:B------:R-:W-:Y:S02]  /*03b0*/  FMUL R5, R5, UR7 ;  /* 0x0000000705057c20 */ /* 0x000fe40008400000 */
[----:B------:R-:W-:Y:S01]  /*03c0*/  ISETP.GE.AND P0, PT, R7, UR6, PT ;  /* 0x0000000607007c0c */ /* 0x000fe2000bf06270 */
[----:B------:R-:W-:Y:S01]  /*03d0*/  FMUL R4, R4, UR7 ;  /* 0x0000000704047c20 */ /* 0x000fe20008400000 */
[----:B------:R-:W-:-:S03]  /*03e0*/  FMUL R5, R5, UR7 ;  /* 0x0000000705057c20 */ /* 0x000fc60008400000 */
[----:B------:R-:W-:Y:S01]  /*03f0*/  FMUL R4, R4, UR7 ;  /* 0x0000000704047c20 */ /* 0x000fe20008400000 */
[----:B------:R-:W-:-:S03]  /*0400*/  FMUL R5, R5, UR7 ;  /* 0x0000000705057c20 */ /* 0x000fc60008400000 */
[----:B------:R-:W-:Y:S01]  /*0410*/  FMUL R4, R4, UR7 ;  /* 0x0000000704047c20 */ /* 0x000fe20008400000 */
[----:B------:R-:W-:-:S03]  /*0420*/  FMUL R5, R5, UR7 ;  /* 0x0000000705057c20 */ /* 0x000fc60008400000 */
[----:B------:R-:W-:Y:S05]  /*0430*/  @!P0 BRA `(.L_x_5) ;  /* 0xfffffffc00d48947 */ /* 0x000fea000383ffff */
.L_x_4:
[----:B------:R-:W-:Y:S05]  /*0440*/  BSYNC.RECONVERGENT B0 ;  /* 0x0000000000007941 */ /* 0x000fea0003800200 */
.L_x_3:
[----:B-----5:R-:W-:Y:S01]  /*0450*/  STG.E.64 desc[UR4][R2.64], R4 ;  /* 0x0000000402007986 */ /* 0x020fe2000c101b04 */
[----:B------:R-:W-:Y:S05]  /*0460*/  EXIT ;  /* 0x000000000000794d */ /* 0x000fea0003800000 */
.L_x_6:
[----:B------:R-:W-:-:S00]  /*0470*/  BRA `(.L_x_6) ;  /* 0xfffffffc00fc7947 */ /* 0x000fc0000383ffff */
[----:B------:R-:W-:-:S00]  /*0480*/  NOP ;  /* 0x0000000000007918 */ /* 0x000fc00000000000 */
[----:B------:R-:W-:-:S00]  /*0490*/  NOP ;  /* 0x0000000000007918 */ /* 0x000fc00000000000 */
[----:B------:R-:W-:-:S00]  /*04a0*/  NOP ;  /* 0x0000000000007918 */ /* 0x000fc00000000000 */
[----:B------:R-:W-:-:S00]  /*04b0*/  NOP ;  /* 0x0000000000007918 */ /* 0x000fc00000000000 */
[----:B------:R-:W-:-:S00]  /*04c0*/  NOP ;  /* 0x0000000000007918 */ /* 0x000fc00000000000 */
[----:B------:R-:W-:-:S00]  /*04d0*/  NOP ;  /* 0x0000000000007918 */ /* 0x000fc00000000000 */
[----:B------:R-:W-:-:S00]  /*04e0*/  NOP ;  /* 0x0000000000007918 */ /* 0x000fc00000000000 */
[----:B------:R-:W-:-:S00]  /*04f0*/  NOP ;  /* 0x0000000000007918 */ /* 0x000fc00000000000 */
.L_x_7:


//--------------------- .nv.shared.reserved.0     --------------------------
	.section	.nv.shared.reserved.0,"aw",@nobits
	.weak		__nv_reservedSMEM_offset_0_alias
	.size		__nv_reservedSMEM_offset_0_alias, 0, 64
	.other		__nv_reservedSMEM_offset_0_alias,@"STO_CUDA_RESERVED_SHARED STV_DEFAULT"
__nv_reservedSMEM_offset_0_alias:
	.zero		0
	.zero		64


//--------------------- .nv.constant0._Z14scaling_kernelP6float2if --------------------------
	.section	.nv.constant0._Z14scaling_kernelP6float2if,"a",@progbits
	.sectionflags	@""
	.align	4
.nv.constant0._Z14scaling_kernelP6float2if:
	.zero		912


//--------------------- SYMBOLS --------------------------

	.type		.nv.reservedSmem.offset0,@object
	.size		.nv.reservedSmem.offset0,0x4
